//
// Generated by NVIDIA NVVM Compiler
//
// Compiler Build ID: CL-36424714
// Cuda compilation tools, release 13.0, V13.0.88
// Based on NVVM 20.0.0
//

.version 9.0
.target sm_100
.address_size 64

	// .globl	_Z20matrixMultiplyKernelPfS_S_iii

.visible .entry _Z20matrixMultiplyKernelPfS_S_iii(
	.param .u64 .ptr .align 1 _Z20matrixMultiplyKernelPfS_S_iii_param_0,
	.param .u64 .ptr .align 1 _Z20matrixMultiplyKernelPfS_S_iii_param_1,
	.param .u64 .ptr .align 1 _Z20matrixMultiplyKernelPfS_S_iii_param_2,
	.param .u32 _Z20matrixMultiplyKernelPfS_S_iii_param_3,
	.param .u32 _Z20matrixMultiplyKernelPfS_S_iii_param_4,
	.param .u32 _Z20matrixMultiplyKernelPfS_S_iii_param_5
)
{
	.reg .pred 	%p<13>;
	.reg .b32 	%r<41>;
	.reg .b32 	%f<68>;
	.reg .b64 	%rd<53>;

	ld.param.u64 	%rd7, [_Z20matrixMultiplyKernelPfS_S_iii_param_0];
	ld.param.u64 	%rd8, [_Z20matrixMultiplyKernelPfS_S_iii_param_1];
	ld.param.u64 	%rd6, [_Z20matrixMultiplyKernelPfS_S_iii_param_2];
	ld.param.u32 	%r20, [_Z20matrixMultiplyKernelPfS_S_iii_param_3];
	ld.param.u32 	%r18, [_Z20matrixMultiplyKernelPfS_S_iii_param_4];
	ld.param.u32 	%r19, [_Z20matrixMultiplyKernelPfS_S_iii_param_5];
	cvta.to.global.u64 	%rd1, %rd8;
	cvta.to.global.u64 	%rd2, %rd7;
	mov.u32 	%r21, %tid.y;
	mov.u32 	%r22, %ntid.y;
	mov.u32 	%r23, %ctaid.y;
	mad.lo.s32 	%r1, %r22, %r23, %r21;
	mov.u32 	%r24, %tid.x;
	mov.u32 	%r25, %ntid.x;
	mov.u32 	%r26, %ctaid.x;
	mad.lo.s32 	%r2, %r25, %r26, %r24;
	setp.ge.s32 	%p1, %r1, %r20;
	setp.ge.s32 	%p2, %r2, %r19;
	or.pred  	%p3, %p1, %p2;
	@%p3 bra 	$L__BB0_14;
	setp.lt.s32 	%p4, %r18, 1;
	mov.f32 	%f67, 0f00000000;
	@%p4 bra 	$L__BB0_13;
	mul.lo.s32 	%r3, %r18, %r1;
	and.b32  	%r4, %r18, 7;
	setp.lt.u32 	%p5, %r18, 8;
	mov.f32 	%f67, 0f00000000;
	mov.b32 	%r39, 0;
	@%p5 bra 	$L__BB0_5;
	and.b32  	%r39, %r18, 2147483640;
	neg.s32 	%r37, %r39;
	shl.b32 	%r7, %r19, 3;
	mul.wide.u32 	%rd9, %r3, 4;
	add.s64 	%rd10, %rd9, %rd2;
	add.s64 	%rd52, %rd10, 16;
	mov.f32 	%f67, 0f00000000;
	mul.wide.s32 	%rd13, %r19, 4;
	mov.u32 	%r36, %r2;
$L__BB0_4:
	.pragma "nounroll";
	ld.global.f32 	%f17, [%rd52+-16];
	mul.wide.s32 	%rd11, %r36, 4;
	add.s64 	%rd12, %rd1, %rd11;
	ld.global.f32 	%f18, [%rd12];
	fma.rn.f32 	%f19, %f17, %f18, %f67;
	ld.global.f32 	%f20, [%rd52+-12];
	add.s64 	%rd14, %rd12, %rd13;
	ld.global.f32 	%f21, [%rd14];
	fma.rn.f32 	%f22, %f20, %f21, %f19;
	ld.global.f32 	%f23, [%rd52+-8];
	add.s64 	%rd15, %rd14, %rd13;
	ld.global.f32 	%f24, [%rd15];
	fma.rn.f32 	%f25, %f23, %f24, %f22;
	ld.global.f32 	%f26, [%rd52+-4];
	add.s64 	%rd16, %rd15, %rd13;
	ld.global.f32 	%f27, [%rd16];
	fma.rn.f32 	%f28, %f26, %f27, %f25;
	ld.global.f32 	%f29, [%rd52];
	add.s64 	%rd17, %rd16, %rd13;
	ld.global.f32 	%f30, [%rd17];
	fma.rn.f32 	%f31, %f29, %f30, %f28;
	ld.global.f32 	%f32, [%rd52+4];
	add.s64 	%rd18, %rd17, %rd13;
	ld.global.f32 	%f33, [%rd18];
	fma.rn.f32 	%f34, %f32, %f33, %f31;
	ld.global.f32 	%f35, [%rd52+8];
	add.s64 	%rd19, %rd18, %rd13;
	ld.global.f32 	%f36, [%rd19];
	fma.rn.f32 	%f37, %f35, %f36, %f34;
	ld.global.f32 	%f38, [%rd52+12];
	add.s64 	%rd20, %rd19, %rd13;
	ld.global.f32 	%f39, [%rd20];
	fma.rn.f32 	%f67, %f38, %f39, %f37;
	add.s32 	%r37, %r37, 8;
	add.s32 	%r36, %r36, %r7;
	add.s64 	%rd52, %rd52, 32;
	setp.ne.s32 	%p6, %r37, 0;
	@%p6 bra 	$L__BB0_4;
$L__BB0_5:
	setp.eq.s32 	%p7, %r4, 0;
	@%p7 bra 	$L__BB0_13;
	and.b32  	%r13, %r18, 3;
	setp.lt.u32 	%p8, %r4, 4;
	@%p8 bra 	$L__BB0_8;
	add.s32 	%r28, %r39, %r3;
	mul.wide.u32 	%rd21, %r28, 4;
	add.s64 	%rd22, %rd2, %rd21;
	ld.global.f32 	%f41, [%rd22];
	mad.lo.s32 	%r29, %r39, %r19, %r2;
	mul.wide.s32 	%rd23, %r29, 4;
	add.s64 	%rd24, %rd1, %rd23;
	ld.global.f32 	%f42, [%rd24];
	fma.rn.f32 	%f43, %f41, %f42, %f67;
	cvt.u64.u32 	%rd25, %r3;
	cvt.u64.u32 	%rd26, %r39;
	add.s64 	%rd27, %rd26, %rd25;
	shl.b64 	%rd28, %rd27, 2;
	add.s64 	%rd29, %rd2, %rd28;
	ld.global.f32 	%f44, [%rd29+4];
	mul.wide.s32 	%rd30, %r19, 4;
	add.s64 	%rd31, %rd24, %rd30;
	ld.global.f32 	%f45, [%rd31];
	fma.rn.f32 	%f46, %f44, %f45, %f43;
	ld.global.f32 	%f47, [%rd29+8];
	add.s64 	%rd32, %rd31, %rd30;
	ld.global.f32 	%f48, [%rd32];
	fma.rn.f32 	%f49, %f47, %f48, %f46;
	ld.global.f32 	%f50, [%rd29+12];
	add.s64 	%rd33, %rd32, %rd30;
	ld.global.f32 	%f51, [%rd33];
	fma.rn.f32 	%f67, %f50, %f51, %f49;
	add.s32 	%r39, %r39, 4;
$L__BB0_8:
	setp.eq.s32 	%p9, %r13, 0;
	@%p9 bra 	$L__BB0_13;
	setp.eq.s32 	%p10, %r13, 1;
	@%p10 bra 	$L__BB0_11;
	add.s32 	%r30, %r39, %r3;
	mul.wide.u32 	%rd34, %r30, 4;
	add.s64 	%rd35, %rd2, %rd34;
	ld.global.f32 	%f53, [%rd35];
	mad.lo.s32 	%r31, %r39, %r19, %r2;
	mul.wide.s32 	%rd36, %r31, 4;
	add.s64 	%rd37, %rd1, %rd36;
	ld.global.f32 	%f54, [%rd37];
	fma.rn.f32 	%f55, %f53, %f54, %f67;
	cvt.u64.u32 	%rd38, %r3;
	cvt.u64.u32 	%rd39, %r39;
	add.s64 	%rd40, %rd39, %rd38;
	shl.b64 	%rd41, %rd40, 2;
	add.s64 	%rd42, %rd2, %rd41;
	ld.global.f32 	%f56, [%rd42+4];
	mul.wide.s32 	%rd43, %r19, 4;
	add.s64 	%rd44, %rd37, %rd43;
	ld.global.f32 	%f57, [%rd44];
	fma.rn.f32 	%f67, %f56, %f57, %f55;
	add.s32 	%r39, %r39, 2;
$L__BB0_11:
	and.b32  	%r32, %r18, 1;
	setp.eq.b32 	%p11, %r32, 1;
	not.pred 	%p12, %p11;
	@%p12 bra 	$L__BB0_13;
	add.s32 	%r33, %r39, %r3;
	mul.wide.u32 	%rd45, %r33, 4;
	add.s64 	%rd46, %rd2, %rd45;
	ld.global.f32 	%f58, [%rd46];
	mad.lo.s32 	%r34, %r39, %r19, %r2;
	mul.wide.s32 	%rd47, %r34, 4;
	add.s64 	%rd48, %rd1, %rd47;
	ld.global.f32 	%f59, [%rd48];
	fma.rn.f32 	%f67, %f58, %f59, %f67;
$L__BB0_13:
	mad.lo.s32 	%r35, %r19, %r1, %r2;
	cvta.to.global.u64 	%rd49, %rd6;
	mul.wide.s32 	%rd50, %r35, 4;
	add.s64 	%rd51, %rd49, %rd50;
	st.global.f32 	[%rd51], %f67;
$L__BB0_14:
	ret;

}


// ===== COMPILED SASS (sm_100) =====

	.target	sm_100

	.elftype	@"ET_EXEC"


//--------------------- .note.nv.tkinfo           --------------------------
	.section	.note.nv.tkinfo,"",@"SHT_NOTE"
	.sectionflags	@"SHF_NOTE_NV_TKINFO"
	.tkinfo
        /*0018*/ 	.word	0x00000002
        /*0030*/ 	.string	""
        /*0030*/ 	.string	"ptxas"
        /*0030*/ 	.string	"Cuda compilation tools, release 13.0, V13.0.88"
        /*0030*/ 	.string	"Build cuda_13.0.r13.0/compiler.36424714_0"
        /*0030*/ 	.string	"-arch sm_100 -m 64 "



//--------------------- .note.nv.cuinfo           --------------------------
	.section	.note.nv.cuinfo,"",@"SHT_NOTE"
	.sectionflags	@"SHF_NOTE_NV_CUINFO"
        /*0018*/ 	.short	0x0002
        /*001a*/ 	.short	0x0064
        /*001c*/ 	.short	0x0082
	.zero		2


//--------------------- .nv.info                  --------------------------
	.section	.nv.info,"",@"SHT_CUDA_INFO"
	.align	4


	//----- nvinfo : EIATTR_REGCOUNT
	.align		4
        /*0000*/ 	.byte	0x04, 0x2f
        /*0002*/ 	.short	(.L_1 - .L_0)
	.align		4
.L_0:
        /*0004*/ 	.word	index@(_Z20matrixMultiplyKernelPfS_S_iii)
        /*0008*/ 	.word	0x00000020


	//----- nvinfo : EIATTR_FRAME_SIZE
	.align		4
.L_1:
        /*000c*/ 	.byte	0x04, 0x11
        /*000e*/ 	.short	(.L_3 - .L_2)
	.align		4
.L_2:
        /*0010*/ 	.word	index@(_Z20matrixMultiplyKernelPfS_S_iii)
        /*0014*/ 	.word	0x00000000


	//----- nvinfo : EIATTR_MIN_STACK_SIZE
	.align		4
.L_3:
        /*0018*/ 	.byte	0x04, 0x12
        /*001a*/ 	.short	(.L_5 - .L_4)
	.align		4
.L_4:
        /*001c*/ 	.word	index@(_Z20matrixMultiplyKernelPfS_S_iii)
        /*0020*/ 	.word	0x00000000
.L_5:


//--------------------- .nv.compat                --------------------------
	.section	.nv.compat,"",@"SHT_CUDA_COMPAT_INFO"
	.align	4
        /*0000*/ 	.byte	0x02, 0x09, 0x00, 0x00, 0x02, 0x02, 0x01, 0x00, 0x02, 0x05, 0x05, 0x00, 0x03, 0x07, 0x01, 0x01
        /*0010*/ 	.byte	0x02, 0x03, 0x00, 0x00, 0x02, 0x06, 0x01, 0x00, 0x04, 0x0b, 0x08, 0x00, 0x09, 0x00, 0x00, 0x00
        /*0020*/ 	.byte	0x00, 0x00, 0x00, 0x00


//--------------------- .nv.info._Z20matrixMultiplyKernelPfS_S_iii --------------------------
	.section	.nv.info._Z20matrixMultiplyKernelPfS_S_iii,"",@"SHT_CUDA_INFO"
	.sectionflags	@""
	.align	4


	//----- nvinfo : EIATTR_CUDA_API_VERSION
	.align		4
        /*0000*/ 	.byte	0x04, 0x37
        /*0002*/ 	.short	(.L_7 - .L_6)
.L_6:
        /*0004*/ 	.word	0x00000082


	//----- nvinfo : EIATTR_KPARAM_INFO
	.align		4
.L_7:
        /*0008*/ 	.byte	0x04, 0x17
        /*000a*/ 	.short	(.L_9 - .L_8)
.L_8:
        /*000c*/ 	.word	0x00000000
        /*0010*/ 	.short	0x0005
        /*0012*/ 	.short	0x0020
        /*0014*/ 	.byte	0x00, 0xf0, 0x11, 0x00


	//----- nvinfo : EIATTR_KPARAM_INFO
	.align		4
.L_9:
        /*0018*/ 	.byte	0x04, 0x17
        /*001a*/ 	.short	(.L_11 - .L_10)
.L_10:
        /*001c*/ 	.word	0x00000000
        /*0020*/ 	.short	0x0004
        /*0022*/ 	.short	0x001c
        /*0024*/ 	.byte	0x00, 0xf0, 0x11, 0x00


	//----- nvinfo : EIATTR_KPARAM_INFO
	.align		4
.L_11:
        /*0028*/ 	.byte	0x04, 0x17
        /*002a*/ 	.short	(.L_13 - .L_12)
.L_12:
        /*002c*/ 	.word	0x00000000
        /*0030*/ 	.short	0x0003
        /*0032*/ 	.short	0x0018
        /*0034*/ 	.byte	0x00, 0xf0, 0x11, 0x00


	//----- nvinfo : EIATTR_KPARAM_INFO
	.align		4
.L_13:
        /*0038*/ 	.byte	0x04, 0x17
        /*003a*/ 	.short	(.L_15 - .L_14)
.L_14:
        /*003c*/ 	.word	0x00000000
        /*0040*/ 	.short	0x0002
        /*0042*/ 	.short	0x0010
        /*0044*/ 	.byte	0x00, 0xf5, 0x21, 0x00


	//----- nvinfo : EIATTR_KPARAM_INFO
	.align		4
.L_15:
        /*0048*/ 	.byte	0x04, 0x17
        /*004a*/ 	.short	(.L_17 - .L_16)
.L_16:
        /*004c*/ 	.word	0x00000000
        /*0050*/ 	.short	0x0001
        /*0052*/ 	.short	0x0008
        /*0054*/ 	.byte	0x00, 0xf5, 0x21, 0x00


	//----- nvinfo : EIATTR_KPARAM_INFO
	.align		4
.L_17:
        /*0058*/ 	.byte	0x04, 0x17
        /*005a*/ 	.short	(.L_19 - .L_18)
.L_18:
        /*005c*/ 	.word	0x00000000
        /*0060*/ 	.short	0x0000
        /*0062*/ 	.short	0x0000
        /*0064*/ 	.byte	0x00, 0xf5, 0x21, 0x00


	//----- nvinfo : EIATTR_SPARSE_MMA_MASK
	.align		4
.L_19:
        /*0068*/ 	.byte	0x03, 0x50
        /*006a*/ 	.short	0x0000


	//----- nvinfo : EIATTR_MAXREG_COUNT
	.align		4
        /*006c*/ 	.byte	0x03, 0x1b
        /*006e*/ 	.short	0x00ff


	//----- nvinfo : EIATTR_MERCURY_ISA_VERSION
	.align		4
        /*0070*/ 	.byte	0x03, 0x5f
        /*0072*/ 	.short	0x0101


	//----- nvinfo : EIATTR_VRC_CTA_INIT_COUNT
	.align		4
        /*0074*/ 	.byte	0x02, 0x4a
	.zero		1
	.zero		1


	//----- nvinfo : EIATTR_EXIT_INSTR_OFFSETS
	.align		4
        /*0078*/ 	.byte	0x04, 0x1c
        /*007a*/ 	.short	(.L_21 - .L_20)


	//   ....[0]....
.L_20:
        /*007c*/ 	.word	0x000000d0


	//   ....[1]....
        /*0080*/ 	.word	0x000008f0


	//----- nvinfo : EIATTR_CBANK_PARAM_SIZE
	.align		4
.L_21:
        /*0084*/ 	.byte	0x03, 0x19
        /*0086*/ 	.short	0x0024


	//----- nvinfo : EIATTR_PARAM_CBANK
	.align		4
        /*0088*/ 	.byte	0x04, 0x0a
        /*008a*/ 	.short	(.L_23 - .L_22)
	.align		4
.L_22:
        /*008c*/ 	.word	index@(.nv.constant0._Z20matrixMultiplyKernelPfS_S_iii)
        /*0090*/ 	.short	0x0380
        /*0092*/ 	.short	0x0024


	//----- nvinfo : EIATTR_SW_WAR
	.align		4
.L_23:
        /*0094*/ 	.byte	0x04, 0x36
        /*0096*/ 	.short	(.L_25 - .L_24)
.L_24:
        /*0098*/ 	.word	0x00000008
.L_25:


//--------------------- .nv.callgraph             --------------------------
	.section	.nv.callgraph,"",@"SHT_CUDA_CALLGRAPH"
	.align	4
	.sectionentsize	8
	.align		4
        /*0000*/ 	.word	0x00000000
	.align		4
        /*0004*/ 	.word	0xffffffff
	.align		4
        /*0008*/ 	.word	0x00000000
	.align		4
        /*000c*/ 	.word	0xfffffffe
	.align		4
        /*0010*/ 	.word	0x00000000
	.align		4
        /*0014*/ 	.word	0xfffffffd
	.align		4
        /*0018*/ 	.word	0x00000000
	.align		4
        /*001c*/ 	.word	0xfffffffc


//--------------------- .text._Z20matrixMultiplyKernelPfS_S_iii --------------------------
	.section	.text._Z20matrixMultiplyKernelPfS_S_iii,"ax",@progbits
	.align	128
        .global         _Z20matrixMultiplyKernelPfS_S_iii
        .type           _Z20matrixMultiplyKernelPfS_S_iii,@function
        .size           _Z20matrixMultiplyKernelPfS_S_iii,(.L_x_5 - _Z20matrixMultiplyKernelPfS_S_iii)
        .other          _Z20matrixMultiplyKernelPfS_S_iii,@"STO_CUDA_ENTRY STV_DEFAULT"
_Z20matrixMultiplyKernelPfS_S_iii:
.text._Z20matrixMultiplyKernelPfS_S_iii:
[----:B------:R-:W-:Y:S01]  /*0000*/  LDC R1, c[0x0][0x37c] ;  /* 0x0000df00ff017b82 */ /* 0x000fe20000000800 */
[----:B------:R-:W0:Y:S01]  /*0010*/  S2R R0, SR_TID.X ;  /* 0x0000000000007919 */ /* 0x000e220000002100 */
[----:B------:R-:W1:Y:S06]  /*0020*/  LDCU UR4, c[0x0][0x364] ;  /* 0x00006c80ff0477ac */ /* 0x000e6c0008000800 */
[----:B------:R-:W2:Y:S01]  /*0030*/  LDC R17, c[0x0][0x3a0] ;  /* 0x0000e800ff117b82 */ /* 0x000ea20000000800 */
[----:B------:R-:W0:Y:S01]  /*0040*/  S2R R5, SR_CTAID.X ;  /* 0x0000000000057919 */ /* 0x000e220000002500 */
[----:B------:R-:W0:Y:S01]  /*0050*/  LDCU UR5, c[0x0][0x360] ;  /* 0x00006c00ff0577ac */ /* 0x000e220008000800 */
[----:B------:R-:W1:Y:S01]  /*0060*/  S2R R16, SR_TID.Y ;  /* 0x0000000000107919 */ /* 0x000e620000002200 */
[----:B------:R-:W3:Y:S01]  /*0070*/  LDCU UR6, c[0x0][0x398] ;  /* 0x00007300ff0677ac */ /* 0x000ee20008000800 */
[----:B------:R-:W1:Y:S01]  /*0080*/  S2R R3, SR_CTAID.Y ;  /* 0x0000000000037919 */ /* 0x000e620000002600 */
[----:B0-----:R-:W-:-:S05]  /*0090*/  IMAD R0, R5, UR5, R0 ;  /* 0x0000000505007c24 */ /* 0x001fca000f8e0200 */
[----:B--2---:R-:W-:Y:S01]  /*00a0*/  ISETP.GE.AND P0, PT, R0, R17, PT ;  /* 0x000000110000720c */ /* 0x004fe20003f06270 */
[----:B-1----:R-:W-:-:S05]  /*00b0*/  IMAD R16, R3, UR4, R16 ;  /* 0x0000000403107c24 */ /* 0x002fca000f8e0210 */
[----:B---3--:R-:W-:-:S13]  /*00c0*/  ISETP.GE.OR P0, PT, R16, UR6, P0 ;  /* 0x0000000610007c0c */ /* 0x008fda0008706670 */
[----:B------:R-:W-:Y:S05]  /*00d0*/  @P0 EXIT ;  /* 0x000000000000094d */ /* 0x000fea0003800000 */
[----:B------:R-:W0:Y:S01]  /*00e0*/  LDC R19, c[0x0][0x39c] ;  /* 0x0000e700ff137b82 */ /* 0x000e220000000800 */
[----:B------:R-:W1:Y:S01]  /*00f0*/  LDCU.64 UR4, c[0x0][0x358] ;  /* 0x00006b00ff0477ac */ /* 0x000e620008000a00 */
[----:B------:R-:W-:Y:S01]  /*0100*/  HFMA2 R24, -RZ, RZ, 0, 0 ;  /* 0x00000000ff187431 */ /* 0x000fe200000001ff */
[----:B0-----:R-:W-:-:S13]  /*0110*/  ISETP.GE.AND P0, PT, R19, 0x1, PT ;  /* 0x000000011300780c */ /* 0x001fda0003f06270 */
[----:B-1----:R-:W-:Y:S05]  /*0120*/  @!P0 BRA `(.L_x_0) ;  /* 0x0000000400e08947 */ /* 0x002fea0003800000 */
[C---:B------:R-:W-:Y:S01]  /*0130*/  ISETP.GE.U32.AND P1, PT, R19.reuse, 0x8, PT ;  /* 0x000000081300780c */ /* 0x040fe20003f26070 */
[----:B------:R-:W-:Y:S01]  /*0140*/  IMAD R20, R16, R19, RZ ;  /* 0x0000001310147224 */ /* 0x000fe200078e02ff */
[----:B------:R-:W-:Y:S02]  /*0150*/  LOP3.LUT R27, R19, 0x7, RZ, 0xc0, !PT ;  /* 0x00000007131b7812 */ /* 0x000fe400078ec0ff */
[----:B------:R-:W-:Y:S02]  /*0160*/  MOV R24, RZ ;  /* 0x000000ff00187202 */ /* 0x000fe40000000f00 */
[----:B------:R-:W-:Y:S02]  /*0170*/  ISETP.NE.AND P0, PT, R27, RZ, PT ;  /* 0x000000ff1b00720c */ /* 0x000fe40003f05270 */
[----:B------:R-:W-:-:S05]  /*0180*/  MOV R21, RZ ;  /* 0x000000ff00157202 */ /* 0x000fca0000000f00 */
[----:B------:R-:W-:Y:S06]  /*0190*/  @!P1 BRA `(.L_x_1) ;  /* 0x0000000000c49947 */ /* 0x000fec0003800000 */
[----:B------:R-:W0:Y:S01]  /*01a0*/  LDC.64 R2, c[0x0][0x380] ;  /* 0x0000e000ff027b82 */ /* 0x000e220000000a00 */
[----:B------:R-:W-:Y:S02]  /*01b0*/  LOP3.LUT R21, R19, 0x7ffffff8, RZ, 0xc0, !PT ;  /* 0x7ffffff813157812 */ /* 0x000fe400078ec0ff */
[----:B------:R-:W-:Y:S02]  /*01c0*/  MOV R24, RZ ;  /* 0x000000ff00187202 */ /* 0x000fe40000000f00 */
[----:B------:R-:W-:Y:S02]  /*01d0*/  MOV R18, R0 ;  /* 0x0000000000127202 */ /* 0x000fe40000000f00 */
[----:B------:R-:W-:Y:S01]  /*01e0*/  IADD3 R22, PT, PT, -R21, RZ, RZ ;  /* 0x000000ff15167210 */ /* 0x000fe20007ffe1ff */
[----:B0-----:R-:W-:-:S03]  /*01f0*/  IMAD.WIDE.U32 R2, R20, 0x4, R2 ;  /* 0x0000000414027825 */ /* 0x001fc600078e0002 */
[----:B------:R-:W-:-:S04]  /*0200*/  IADD3 R4, P1, PT, R2, 0x10, RZ ;  /* 0x0000001002047810 */ /* 0x000fc80007f3e0ff */
[----:B------:R-:W-:-:S09]  /*0210*/  IADD3.X R5, PT, PT, RZ, R3, RZ, P1, !PT ;  /* 0x00000003ff057210 */ /* 0x000fd20000ffe4ff */
.L_x_2:
[----:B------:R-:W0:Y:S01]  /*0220*/  LDC.64 R14, c[0x0][0x388] ;  /* 0x0000e200ff0e7b82 */ /* 0x000e220000000a00 */
[----:B------:R-:W-:Y:S02]  /*0230*/  MOV R2, R4 ;  /* 0x0000000400027202 */ /* 0x000fe40000000f00 */
[----:B------:R-:W-:-:S05]  /*0240*/  MOV R3, R5 ;  /* 0x0000000500037202 */ /* 0x000fca0000000f00 */
[----:B------:R-:W2:Y:S04]  /*0250*/  LDG.E R25, desc[UR4][R2.64+-0x10] ;  /* 0xfffff00402197981 */ /* 0x000ea8000c1e1900 */
[----:B------:R-:W3:Y:S04]  /*0260*/  LDG.E R23, desc[UR4][R2.64+-0xc] ;  /* 0xfffff40402177981 */ /* 0x000ee8000c1e1900 */
[----:B------:R-:W4:Y:S04]  /*0270*/  LDG.E R29, desc[UR4][R2.64+-0x8] ;  /* 0xfffff804021d7981 */ /* 0x000f28000c1e1900 */
[----:B------:R-:W5:Y:S01]  /*0280*/  LDG.E R28, desc[UR4][R2.64+-0x4] ;  /* 0xfffffc04021c7981 */ /* 0x000f62000c1e1900 */
[----:B0-----:R-:W-:-:S05]  /*0290*/  IMAD.WIDE R14, R18, 0x4, R14 ;  /* 0x00000004120e7825 */ /* 0x001fca00078e020e */
[----:B------:R0:W2:Y:S01]  /*02a0*/  LDG.E R26, desc[UR4][R14.64] ;  /* 0x000000040e1a7981 */ /* 0x0000a2000c1e1900 */
[----:B------:R-:W-:-:S04]  /*02b0*/  IMAD.WIDE R12, R17, 0x4, R14 ;  /* 0x00000004110c7825 */ /* 0x000fc800078e020e */
[C---:B------:R-:W-:Y:S02]  /*02c0*/  IMAD.WIDE R4, R17.reuse, 0x4, R12 ;  /* 0x0000000411047825 */ /* 0x040fe400078e020c */
[----:B------:R-:W3:Y:S02]  /*02d0*/  LDG.E R12, desc[UR4][R12.64] ;  /* 0x000000040c0c7981 */ /* 0x000ee4000c1e1900 */
[C---:B------:R-:W-:Y:S02]  /*02e0*/  IMAD.WIDE R8, R17.reuse, 0x4, R4 ;  /* 0x0000000411087825 */ /* 0x040fe400078e0204 */
[----:B------:R-:W4:Y:S02]  /*02f0*/  LDG.E R4, desc[UR4][R4.64] ;  /* 0x0000000404047981 */ /* 0x000f24000c1e1900 */
[C---:B------:R-:W-:Y:S02]  /*0300*/  IMAD.WIDE R6, R17.reuse, 0x4, R8 ;  /* 0x0000000411067825 */ /* 0x040fe400078e0208 */
[----:B------:R-:W5:Y:S02]  /*0310*/  LDG.E R8, desc[UR4][R8.64] ;  /* 0x0000000408087981 */ /* 0x000f64000c1e1900 */
[----:B------:R-:W-:-:S02]  /*0320*/  IMAD.WIDE R10, R17, 0x4, R6 ;  /* 0x00000004110a7825 */ /* 0x000fc400078e0206 */
[----:B------:R-:W5:Y:S04]  /*0330*/  LDG.E R5, desc[UR4][R2.64] ;  /* 0x0000000402057981 */ /* 0x000f68000c1e1900 */
[----:B------:R-:W5:Y:S01]  /*0340*/  LDG.E R6, desc[UR4][R6.64] ;  /* 0x0000000406067981 */ /* 0x000f62000c1e1900 */
[----:B0-----:R-:W-:-:S03]  /*0350*/  IMAD.WIDE R14, R17, 0x4, R10 ;  /* 0x00000004110e7825 */ /* 0x001fc600078e020a */
[----:B------:R-:W5:Y:S04]  /*0360*/  LDG.E R10, desc[UR4][R10.64] ;  /* 0x000000040a0a7981 */ /* 0x000f68000c1e1900 */
[----:B------:R-:W5:Y:S04]  /*0370*/  LDG.E R13, desc[UR4][R14.64] ;  /* 0x000000040e0d7981 */ /* 0x000f68000c1e1900 */
[----:B------:R-:W5:Y:S04]  /*0380*/  LDG.E R7, desc[UR4][R2.64+0x4] ;  /* 0x0000040402077981 */ /* 0x000f68000c1e1900 */
[----:B------:R-:W5:Y:S01]  /*0390*/  LDG.E R9, desc[UR4][R2.64+0xc] ;  /* 0x00000c0402097981 */ /* 0x000f62000c1e1900 */
[----:B--2---:R-:W-:Y:S01]  /*03a0*/  FFMA R26, R25, R26, R24 ;  /* 0x0000001a191a7223 */ /* 0x004fe20000000018 */
[----:B------:R-:W-:-:S02]  /*03b0*/  IMAD.WIDE R24, R17, 0x4, R14 ;  /* 0x0000000411187825 */ /* 0x000fc400078e020e */
[----:B------:R-:W2:Y:S04]  /*03c0*/  LDG.E R14, desc[UR4][R2.64+0x8] ;  /* 0x00000804020e7981 */ /* 0x000ea8000c1e1900 */
[----:B------:R-:W2:Y:S01]  /*03d0*/  LDG.E R24, desc[UR4][R24.64] ;  /* 0x0000000418187981 */ /* 0x000ea2000c1e1900 */
[----:B---3--:R-:W-:Y:S01]  /*03e0*/  FFMA R12, R23, R12, R26 ;  /* 0x0000000c170c7223 */ /* 0x008fe2000000001a */
[----:B------:R-:W-:-:S03]  /*03f0*/  IADD3 R22, PT, PT, R22, 0x8, RZ ;  /* 0x0000000816167810 */ /* 0x000fc60007ffe0ff */
[----:B----4-:R-:W-:Y:S01]  /*0400*/  FFMA R29, R29, R4, R12 ;  /* 0x000000041d1d7223 */ /* 0x010fe2000000000c */
[----:B------:R-:W-:-:S03]  /*0410*/  ISETP.NE.AND P1, PT, R22, RZ, PT ;  /* 0x000000ff1600720c */ /* 0x000fc60003f25270 */
[----:B-----5:R-:W-:Y:S01]  /*0420*/  FFMA R8, R28, R8, R29 ;  /* 0x000000081c087223 */ /* 0x020fe2000000001d */
[----:B------:R-:W-:-:S03]  /*0430*/  IADD3 R4, P2, PT, R2, 0x20, RZ ;  /* 0x0000002002047810 */ /* 0x000fc60007f5e0ff */
[----:B------:R-:W-:Y:S01]  /*0440*/  FFMA R6, R5, R6, R8 ;  /* 0x0000000605067223 */ /* 0x000fe20000000008 */
[----:B------:R-:W-:Y:S02]  /*0450*/  IADD3.X R5, PT, PT, RZ, R3, RZ, P2, !PT ;  /* 0x00000003ff057210 */ /* 0x000fe400017fe4ff */
[----:B------:R-:W-:Y:S01]  /*0460*/  LEA R18, R17, R18, 0x3 ;  /* 0x0000001211127211 */ /* 0x000fe200078e18ff */
[----:B------:R-:W-:-:S04]  /*0470*/  FFMA R7, R7, R10, R6 ;  /* 0x0000000a07077223 */ /* 0x000fc80000000006 */
[----:B--2---:R-:W-:-:S04]  /*0480*/  FFMA R14, R14, R13, R7 ;  /* 0x0000000d0e0e7223 */ /* 0x004fc80000000007 */
[----:B------:R-:W-:Y:S01]  /*0490*/  FFMA R24, R9, R24, R14 ;  /* 0x0000001809187223 */ /* 0x000fe2000000000e */
[----:B------:R-:W-:Y:S06]  /*04a0*/  @P1 BRA `(.L_x_2) ;  /* 0xfffffffc005c1947 */ /* 0x000fec000383ffff */
.L_x_1:
[----:B------:R-:W-:Y:S05]  /*04b0*/  @!P0 BRA `(.L_x_0) ;  /* 0x0000000000fc8947 */ /* 0x000fea0003800000 */
[----:B------:R-:W-:Y:S02]  /*04c0*/  ISETP.GE.U32.AND P1, PT, R27, 0x4, PT ;  /* 0x000000041b00780c */ /* 0x000fe40003f26070 */
[----:B------:R-:W-:-:S04]  /*04d0*/  LOP3.LUT R14, R19, 0x3, RZ, 0xc0, !PT ;  /* 0x00000003130e7812 */ /* 0x000fc800078ec0ff */
[----:B------:R-:W-:-:S07]  /*04e0*/  ISETP.NE.AND P0, PT, R14, RZ, PT ;  /* 0x000000ff0e00720c */ /* 0x000fce0003f05270 */
[----:B------:R-:W-:Y:S06]  /*04f0*/  @!P1 BRA `(.L_x_3) ;  /* 0x00000000006c9947 */ /* 0x000fec0003800000 */
[----:B------:R-:W0:Y:S01]  /*0500*/  LDC.64 R4, c[0x0][0x388] ;  /* 0x0000e200ff047b82 */ /* 0x000e220000000a00 */
[----:B------:R-:W1:Y:S01]  /*0510*/  LDCU.64 UR6, c[0x0][0x380] ;  /* 0x00007000ff0677ac */ /* 0x000e620008000a00 */
[----:B------:R-:W-:Y:S01]  /*0520*/  IMAD R7, R21, R17, R0 ;  /* 0x0000001115077224 */ /* 0x000fe200078e0200 */
[CC--:B------:R-:W-:Y:S02]  /*0530*/  IADD3 R3, PT, PT, R20.reuse, R21.reuse, RZ ;  /* 0x0000001514037210 */ /* 0x0c0fe40007ffe0ff */
[----:B------:R-:W-:-:S03]  /*0540*/  IADD3 R8, P1, PT, R20, R21, RZ ;  /* 0x0000001514087210 */ /* 0x000fc60007f3e0ff */
[----:B------:R-:W2:Y:S01]  /*0550*/  LDC.64 R12, c[0x0][0x380] ;  /* 0x0000e000ff0c7b82 */ /* 0x000ea20000000a00 */
[----:B0-----:R-:W-:-:S04]  /*0560*/  IMAD.WIDE R4, R7, 0x4, R4 ;  /* 0x0000000407047825 */ /* 0x001fc800078e0204 */
[----:B------:R-:W-:Y:S02]  /*0570*/  IMAD.WIDE R6, R17, 0x4, R4 ;  /* 0x0000000411067825 */ /* 0x000fe400078e0204 */
[----:B------:R-:W3:Y:S02]  /*0580*/  LDG.E R4, desc[UR4][R4.64] ;  /* 0x0000000404047981 */ /* 0x000ee4000c1e1900 */
[----:B--2---:R-:W-:Y:S01]  /*0590*/  IMAD.WIDE.U32 R12, R3, 0x4, R12 ;  /* 0x00000004030c7825 */ /* 0x004fe200078e000c */
[----:B------:R-:W-:Y:S02]  /*05a0*/  IADD3.X R3, PT, PT, RZ, RZ, RZ, P1, !PT ;  /* 0x000000ffff037210 */ /* 0x000fe40000ffe4ff */
[----:B-1----:R-:W-:-:S03]  /*05b0*/  LEA R2, P1, R8, UR6, 0x2 ;  /* 0x0000000608027c11 */ /* 0x002fc6000f8210ff */
[----:B------:R-:W3:Y:S01]  /*05c0*/  LDG.E R13, desc[UR4][R12.64] ;  /* 0x000000040c0d7981 */ /* 0x000ee2000c1e1900 */
[----:B------:R-:W-:Y:S01]  /*05d0*/  LEA.HI.X R3, R8, UR7, R3, 0x2, P1 ;  /* 0x0000000708037c11 */ /* 0x000fe200088f1403 */
[C---:B------:R-:W-:Y:S02]  /*05e0*/  IMAD.WIDE R8, R17.reuse, 0x4, R6 ;  /* 0x0000000411087825 */ /* 0x040fe400078e0206 */
[----:B------:R-:W2:Y:S04]  /*05f0*/  LDG.E R6, desc[UR4][R6.64] ;  /* 0x0000000406067981 */ /* 0x000ea8000c1e1900 */
[----:B------:R-:W2:Y:S01]  /*0600*/  LDG.E R15, desc[UR4][R2.64+0x4] ;  /* 0x00000404020f7981 */ /* 0x000ea2000c1e1900 */
[----:B------:R-:W-:-:S03]  /*0610*/  IMAD.WIDE R10, R17, 0x4, R8 ;  /* 0x00000004110a7825 */ /* 0x000fc600078e0208 */
[----:B------:R-:W4:Y:S04]  /*0620*/  LDG.E R22, desc[UR4][R8.64] ;  /* 0x0000000408167981 */ /* 0x000f28000c1e1900 */
[----:B------:R-:W4:Y:S04]  /*0630*/  LDG.E R18, desc[UR4][R2.64+0x8] ;  /* 0x0000080402127981 */ /* 0x000f28000c1e1900 */
[----:B------:R-:W5:Y:S04]  /*0640*/  LDG.E R26, desc[UR4][R2.64+0xc] ;  /* 0x00000c04021a7981 */ /* 0x000f68000c1e1900 */
[----:B------:R-:W5:Y:S01]  /*0650*/  LDG.E R10, desc[UR4][R10.64] ;  /* 0x000000040a0a7981 */ /* 0x000f62000c1e1900 */
[----:B------:R-:W-:Y:S01]  /*0660*/  IADD3 R21, PT, PT, R21, 0x4, RZ ;  /* 0x0000000415157810 */ /* 0x000fe20007ffe0ff */
[----:B---3--:R-:W-:-:S04]  /*0670*/  FFMA R24, R13, R4, R24 ;  /* 0x000000040d187223 */ /* 0x008fc80000000018 */
[----:B--2---:R-:W-:-:S04]  /*0680*/  FFMA R15, R15, R6, R24 ;  /* 0x000000060f0f7223 */ /* 0x004fc80000000018 */
[----:B----4-:R-:W-:-:S04]  /*0690*/  FFMA R15, R18, R22, R15 ;  /* 0x00000016120f7223 */ /* 0x010fc8000000000f */
[----:B-----5:R-:W-:-:S07]  /*06a0*/  FFMA R24, R26, R10, R15 ;  /* 0x0000000a1a187223 */ /* 0x020fce000000000f */
.L_x_3:
[----:B------:R-:W-:Y:S05]  /*06b0*/  @!P0 BRA `(.L_x_0) ;  /* 0x00000000007c8947 */ /* 0x000fea0003800000 */
[----:B------:R-:W-:Y:S01]  /*06c0*/  ISETP.NE.AND P1, PT, R14, 0x1, PT ;  /* 0x000000010e00780c */ /* 0x000fe20003f25270 */
[----:B------:R-:W0:Y:S01]  /*06d0*/  LDC.64 R10, c[0x0][0x380] ;  /* 0x0000e000ff0a7b82 */ /* 0x000e220000000a00 */
[----:B------:R-:W-:-:S04]  /*06e0*/  LOP3.LUT R19, R19, 0x1, RZ, 0xc0, !PT ;  /* 0x0000000113137812 */ /* 0x000fc800078ec0ff */
[----:B------:R-:W-:-:S03]  /*06f0*/  ISETP.NE.U32.AND P0, PT, R19, 0x1, PT ;  /* 0x000000011300780c */ /* 0x000fc60003f05070 */
[----:B------:R-:W1:Y:S04]  /*0700*/  LDC.64 R8, c[0x0][0x388] ;  /* 0x0000e200ff087b82 */ /* 0x000e680000000a00 */
[CC--:B------:R-:W-:Y:S02]  /*0710*/  @P1 IADD3 R13, PT, PT, R20.reuse, R21.reuse, RZ ;  /* 0x00000015140d1210 */ /* 0x0c0fe40007ffe0ff */
[----:B------:R-:W-:Y:S02]  /*0720*/  @P1 IADD3 R12, P2, PT, R20, R21, RZ ;  /* 0x00000015140c1210 */ /* 0x000fe40007f5e0ff */
[----:B------:R-:W2:Y:S02]  /*0730*/  @P1 LDC.64 R2, c[0x0][0x380] ;  /* 0x0000e000ff021b82 */ /* 0x000ea40000000a00 */
[----:B------:R-:W-:-:S06]  /*0740*/  @P1 IADD3.X R14, PT, PT, RZ, RZ, RZ, P2, !PT ;  /* 0x000000ffff0e1210 */ /* 0x000fcc00017fe4ff */
[----:B------:R-:W3:Y:S01]  /*0750*/  LDC.64 R4, c[0x0][0x380] ;  /* 0x0000e000ff047b82 */ /* 0x000ee20000000a00 */
[----:B0-----:R-:W-:-:S04]  /*0760*/  @P1 IMAD.WIDE.U32 R10, R13, 0x4, R10 ;  /* 0x000000040d0a1825 */ /* 0x001fc800078e000a */
[C---:B------:R-:W-:Y:S01]  /*0770*/  @P1 IMAD R13, R21.reuse, R17, R0 ;  /* 0x00000011150d1224 */ /* 0x040fe200078e0200 */
[----:B------:R-:W-:Y:S01]  /*0780*/  @P1 IADD3 R21, PT, PT, R21, 0x2, RZ ;  /* 0x0000000215151810 */ /* 0x000fe20007ffe0ff */
[----:B------:R-:W4:Y:S01]  /*0790*/  @P1 LDG.E R11, desc[UR4][R10.64] ;  /* 0x000000040a0b1981 */ /* 0x000f22000c1e1900 */
[----:B------:R-:W0:Y:S01]  /*07a0*/  LDC.64 R6, c[0x0][0x388] ;  /* 0x0000e200ff067b82 */ /* 0x000e220000000a00 */
[----:B-1----:R-:W-:Y:S01]  /*07b0*/  @P1 IMAD.WIDE R8, R13, 0x4, R8 ;  /* 0x000000040d081825 */ /* 0x002fe200078e0208 */
[----:B------:R-:W-:Y:S02]  /*07c0*/  @!P0 IADD3 R15, PT, PT, R20, R21, RZ ;  /* 0x00000015140f8210 */ /* 0x000fe40007ffe0ff */
[----:B--2---:R-:W-:Y:S01]  /*07d0*/  @P1 LEA R2, P2, R12, R2, 0x2 ;  /* 0x000000020c021211 */ /* 0x004fe200078410ff */
[----:B------:R-:W-:-:S03]  /*07e0*/  @!P0 IMAD R21, R21, R17, R0 ;  /* 0x0000001115158224 */ /* 0x000fc600078e0200 */
[----:B------:R-:W-:Y:S01]  /*07f0*/  @P1 LEA.HI.X R3, R12, R3, R14, 0x2, P2 ;  /* 0x000000030c031211 */ /* 0x000fe200010f140e */
[----:B------:R-:W-:Y:S01]  /*0800*/  @P1 IMAD.WIDE R12, R17, 0x4, R8 ;  /* 0x00000004110c1825 */ /* 0x000fe200078e0208 */
[----:B------:R-:W4:Y:S03]  /*0810*/  @P1 LDG.E R14, desc[UR4][R8.64] ;  /* 0x00000004080e1981 */ /* 0x000f26000c1e1900 */
[----:B---3--:R-:W-:Y:S01]  /*0820*/  @!P0 IMAD.WIDE.U32 R4, R15, 0x4, R4 ;  /* 0x000000040f048825 */ /* 0x008fe200078e0004 */
[----:B------:R-:W2:Y:S04]  /*0830*/  @P1 LDG.E R2, desc[UR4][R2.64+0x4] ;  /* 0x0000040402021981 */ /* 0x000ea8000c1e1900 */
[----:B------:R-:W2:Y:S01]  /*0840*/  @P1 LDG.E R12, desc[UR4][R12.64] ;  /* 0x000000040c0c1981 */ /* 0x000ea2000c1e1900 */
[----:B0-----:R-:W-:-:S03]  /*0850*/  @!P0 IMAD.WIDE R6, R21, 0x4, R6 ;  /* 0x0000000415068825 */ /* 0x001fc600078e0206 */
[----:B------:R-:W3:Y:S04]  /*0860*/  @!P0 LDG.E R5, desc[UR4][R4.64] ;  /* 0x0000000404058981 */ /* 0x000ee8000c1e1900 */
[----:B------:R-:W3:Y:S01]  /*0870*/  @!P0 LDG.E R6, desc[UR4][R6.64] ;  /* 0x0000000406068981 */ /* 0x000ee2000c1e1900 */
[----:B----4-:R-:W-:-:S04]  /*0880*/  @P1 FFMA R11, R11, R14, R24 ;  /* 0x0000000e0b0b1223 */ /* 0x010fc80000000018 */
[----:B--2---:R-:W-:-:S04]  /*0890*/  @P1 FFMA R24, R2, R12, R11 ;  /* 0x0000000c02181223 */ /* 0x004fc8000000000b */
[----:B---3--:R-:W-:-:S07]  /*08a0*/  @!P0 FFMA R24, R5, R6, R24 ;  /* 0x0000000605188223 */ /* 0x008fce0000000018 */
.L_x_0:
[----:B------:R-:W0:Y:S01]  /*08b0*/  LDC.64 R2, c[0x0][0x390] ;  /* 0x0000e400ff027b82 */ /* 0x000e220000000a00 */
[----:B------:R-:W-:-:S04]  /*08c0*/  IMAD R17, R16, R17, R0 ;  /* 0x0000001110117224 */ /* 0x000fc800078e0200 */
[----:B0-----:R-:W-:-:S05]  /*08d0*/  IMAD.WIDE R2, R17, 0x4, R2 ;  /* 0x0000000411027825 */ /* 0x001fca00078e0202 */
[----:B------:R-:W-:Y:S01]  /*08e0*/  STG.E desc[UR4][R2.64], R24 ;  /* 0x0000001802007986 */ /* 0x000fe2000c101904 */
[----:B------:R-:W-:Y:S05]  /*08f0*/  EXIT ;  /* 0x000000000000794d */ /* 0x000fea0003800000 */
.L_x_4:
[----:B------:R-:W-:-:S00]  /*0900*/  BRA `(.L_x_4) ;  /* 0xfffffffc00fc7947 */ /* 0x000fc0000383ffff */
[----:B------:R-:W-:-:S00]  /*0910*/  NOP ;  /* 0x0000000000007918 */ /* 0x000fc00000000000 */
        /* <DEDUP_REMOVED lines=14> */
.L_x_5:


//--------------------- .nv.shared.reserved.0     --------------------------
	.section	.nv.shared.reserved.0,"aw",@nobits
	.weak		__nv_reservedSMEM_offset_0_alias
	.size		__nv_reservedSMEM_offset_0_alias, 0, 64
	.other		__nv_reservedSMEM_offset_0_alias,@"STO_CUDA_RESERVED_SHARED STV_DEFAULT"
__nv_reservedSMEM_offset_0_alias:
	.zero		0
	.zero		64


//--------------------- .nv.constant0._Z20matrixMultiplyKernelPfS_S_iii --------------------------
	.section	.nv.constant0._Z20matrixMultiplyKernelPfS_S_iii,"a",@progbits
	.sectionflags	@""
	.align	4
.nv.constant0._Z20matrixMultiplyKernelPfS_S_iii:
	.zero		932


//--------------------- SYMBOLS --------------------------

	.type		.nv.reservedSmem.offset0,@object
	.size		.nv.reservedSmem.offset0,0x4
